//
// Generated by NVIDIA NVVM Compiler
//
// Compiler Build ID: CL-36424714
// Cuda compilation tools, release 13.0, V13.0.88
// Based on NVVM 20.0.0
//

.version 9.0
.target sm_100
.address_size 64

	// .globl	_Z6searchP3p3DS0_S0_iifi
// _ZZ6searchP3p3DS0_S0_iifiE7cardVec has been demoted

.visible .entry _Z6searchP3p3DS0_S0_iifi(
	.param .u64 .ptr .align 1 _Z6searchP3p3DS0_S0_iifi_param_0,
	.param .u64 .ptr .align 1 _Z6searchP3p3DS0_S0_iifi_param_1,
	.param .u64 .ptr .align 1 _Z6searchP3p3DS0_S0_iifi_param_2,
	.param .u32 _Z6searchP3p3DS0_S0_iifi_param_3,
	.param .u32 _Z6searchP3p3DS0_S0_iifi_param_4,
	.param .f32 _Z6searchP3p3DS0_S0_iifi_param_5,
	.param .u32 _Z6searchP3p3DS0_S0_iifi_param_6
)
{
	.reg .pred 	%p<34>;
	.reg .b32 	%r<59>;
	.reg .b32 	%f<206>;
	.reg .b64 	%rd<16>;
	// demoted variable
	.shared .align 4 .u32 _ZZ6searchP3p3DS0_S0_iifiE7cardVec;
	ld.param.u64 	%rd5, [_Z6searchP3p3DS0_S0_iifi_param_0];
	ld.param.u64 	%rd7, [_Z6searchP3p3DS0_S0_iifi_param_1];
	ld.param.u64 	%rd6, [_Z6searchP3p3DS0_S0_iifi_param_2];
	ld.param.u32 	%r11, [_Z6searchP3p3DS0_S0_iifi_param_3];
	ld.param.u32 	%r12, [_Z6searchP3p3DS0_S0_iifi_param_4];
	ld.param.f32 	%f22, [_Z6searchP3p3DS0_S0_iifi_param_5];
	ld.param.u32 	%r13, [_Z6searchP3p3DS0_S0_iifi_param_6];
	cvta.to.global.u64 	%rd1, %rd7;
	mov.u32 	%r14, %ctaid.x;
	mov.u32 	%r1, %ntid.x;
	mov.u32 	%r15, %tid.x;
	mad.lo.s32 	%r2, %r14, %r1, %r15;
	setp.lt.s32 	%p1, %r12, 1;
	@%p1 bra 	$L__BB0_25;
	mov.u32 	%r17, %nctaid.x;
	mul.lo.s32 	%r3, %r1, %r17;
	cvta.to.global.u64 	%rd2, %rd6;
	cvta.to.global.u64 	%rd3, %rd5;
	mov.b32 	%r55, 0;
	mov.u32 	%r58, %r55;
$L__BB0_2:
	setp.ge.s32 	%p2, %r2, %r11;
	@%p2 bra 	$L__BB0_22;
	mul.wide.u32 	%rd8, %r55, 16;
	add.s64 	%rd9, %rd1, %rd8;
	ld.global.f32 	%f1, [%rd9+4];
	ld.global.f32 	%f2, [%rd9+8];
	ld.global.f32 	%f3, [%rd9+12];
	mov.u32 	%r57, %r2;
$L__BB0_4:
	mul.wide.s32 	%rd10, %r57, 16;
	add.s64 	%rd11, %rd3, %rd10;
	add.s64 	%rd4, %rd11, 4;
	ld.global.f32 	%f24, [%rd11+4];
	sub.f32 	%f4, %f1, %f24;
	abs.f32 	%f5, %f4;
	setp.eq.f32 	%p3, %f4, 0f3F800000;
	mov.f32 	%f203, 0f3F800000;
	@%p3 bra 	$L__BB0_9;
	setp.num.f32 	%p4, %f5, %f5;
	@%p4 bra 	$L__BB0_7;
	mov.f32 	%f80, 0f40000000;
	add.rn.f32 	%f203, %f4, %f80;
	bra.uni 	$L__BB0_9;
$L__BB0_7:
	setp.lt.f32 	%p5, %f5, 0f00800000;
	mul.f32 	%f25, %f5, 0f4B800000;
	selp.f32 	%f26, %f25, %f5, %p5;
	mov.b32 	%r18, %f26;
	add.s32 	%r19, %r18, -1060439283;
	and.b32  	%r20, %r19, -8388608;
	sub.s32 	%r21, %r18, %r20;
	mov.b32 	%f27, %r21;
	cvt.rn.f32.s32 	%f28, %r20;
	selp.f32 	%f29, 0fC1C00000, 0f00000000, %p5;
	fma.rn.f32 	%f30, %f28, 0f34000000, %f29;
	add.f32 	%f31, %f27, 0fBF800000;
	add.f32 	%f32, %f27, 0f3F800000;
	rcp.approx.ftz.f32 	%f33, %f32;
	add.f32 	%f34, %f31, %f31;
	mul.f32 	%f35, %f34, %f33;
	mul.f32 	%f36, %f35, %f35;
	neg.f32 	%f37, %f35;
	sub.f32 	%f38, %f31, %f35;
	add.f32 	%f39, %f38, %f38;
	fma.rn.f32 	%f40, %f37, %f31, %f39;
	mul.rn.f32 	%f41, %f33, %f40;
	fma.rn.f32 	%f42, %f36, 0f3A2C32E4, 0f3B52E7DB;
	fma.rn.f32 	%f43, %f42, %f36, 0f3C93BB73;
	fma.rn.f32 	%f44, %f43, %f36, 0f3DF6384F;
	mul.rn.f32 	%f45, %f44, %f36;
	fma.rn.f32 	%f46, %f35, 0f3FB8AA3B, %f30;
	mul.f32 	%f47, %f45, 0f40400000;
	sub.f32 	%f48, %f30, %f46;
	fma.rn.f32 	%f49, %f35, 0f3FB8AA3B, %f48;
	fma.rn.f32 	%f50, %f41, 0f3FB8AA3B, %f49;
	fma.rn.f32 	%f51, %f35, 0f32A55E34, %f50;
	fma.rn.f32 	%f52, %f47, %f41, %f51;
	fma.rn.f32 	%f53, %f45, %f35, %f52;
	add.rn.f32 	%f54, %f46, %f53;
	mov.f32 	%f55, 0f40000000;
	mul.rn.f32 	%f56, %f54, %f55;
	cvt.rni.f32.f32 	%f57, %f56;
	sub.f32 	%f58, %f56, %f57;
	neg.f32 	%f59, %f56;
	fma.rn.f32 	%f60, %f54, 0f40000000, %f59;
	neg.f32 	%f61, %f46;
	add.rn.f32 	%f62, %f54, %f61;
	neg.f32 	%f63, %f62;
	add.rn.f32 	%f64, %f53, %f63;
	fma.rn.f32 	%f65, %f64, 0f40000000, %f60;
	add.f32 	%f66, %f58, %f65;
	setp.gt.f32 	%p6, %f57, 0f00000000;
	selp.b32 	%r22, 0, -2097152000, %p6;
	setp.neu.f32 	%p7, %f4, 0f00000000;
	setp.neu.f32 	%p8, %f5, 0f7F800000;
	setp.lt.f32 	%p9, %f56, 0f00000000;
	selp.f32 	%f67, 0f00000000, 0f7F800000, %p9;
	abs.f32 	%f68, %f56;
	setp.gt.f32 	%p10, %f68, 0f43180000;
	cvt.rzi.s32.f32 	%r23, %f57;
	shl.b32 	%r24, %r23, 23;
	sub.s32 	%r25, %r24, %r22;
	mov.b32 	%f69, %r25;
	add.s32 	%r26, %r22, 2130706432;
	mov.b32 	%f70, %r26;
	fma.rn.f32 	%f71, %f66, 0f391FCB8E, 0f3AAF85ED;
	fma.rn.f32 	%f72, %f71, %f66, 0f3C1D9856;
	fma.rn.f32 	%f73, %f72, %f66, 0f3D6357BB;
	fma.rn.f32 	%f74, %f73, %f66, 0f3E75FDEC;
	fma.rn.f32 	%f75, %f74, %f66, 0f3F317218;
	fma.rn.f32 	%f76, %f75, %f66, 0f3F800000;
	mul.f32 	%f77, %f76, %f70;
	mul.f32 	%f78, %f77, %f69;
	selp.f32 	%f203, %f67, %f78, %p10;
	and.pred  	%p11, %p7, %p8;
	@%p11 bra 	$L__BB0_9;
	add.f32 	%f79, %f4, %f4;
	mov.b32 	%r27, %f79;
	and.b32  	%r28, %r27, 2147483647;
	mov.b32 	%f203, %r28;
$L__BB0_9:
	ld.global.f32 	%f82, [%rd4+4];
	sub.f32 	%f10, %f2, %f82;
	abs.f32 	%f11, %f10;
	setp.eq.f32 	%p12, %f10, 0f3F800000;
	mov.f32 	%f204, 0f3F800000;
	@%p12 bra 	$L__BB0_14;
	setp.num.f32 	%p13, %f11, %f11;
	@%p13 bra 	$L__BB0_12;
	mov.f32 	%f138, 0f40000000;
	add.rn.f32 	%f204, %f10, %f138;
	bra.uni 	$L__BB0_14;
$L__BB0_12:
	setp.lt.f32 	%p14, %f11, 0f00800000;
	mul.f32 	%f83, %f11, 0f4B800000;
	selp.f32 	%f84, %f83, %f11, %p14;
	mov.b32 	%r29, %f84;
	add.s32 	%r30, %r29, -1060439283;
	and.b32  	%r31, %r30, -8388608;
	sub.s32 	%r32, %r29, %r31;
	mov.b32 	%f85, %r32;
	cvt.rn.f32.s32 	%f86, %r31;
	selp.f32 	%f87, 0fC1C00000, 0f00000000, %p14;
	fma.rn.f32 	%f88, %f86, 0f34000000, %f87;
	add.f32 	%f89, %f85, 0fBF800000;
	add.f32 	%f90, %f85, 0f3F800000;
	rcp.approx.ftz.f32 	%f91, %f90;
	add.f32 	%f92, %f89, %f89;
	mul.f32 	%f93, %f92, %f91;
	mul.f32 	%f94, %f93, %f93;
	neg.f32 	%f95, %f93;
	sub.f32 	%f96, %f89, %f93;
	add.f32 	%f97, %f96, %f96;
	fma.rn.f32 	%f98, %f95, %f89, %f97;
	mul.rn.f32 	%f99, %f91, %f98;
	fma.rn.f32 	%f100, %f94, 0f3A2C32E4, 0f3B52E7DB;
	fma.rn.f32 	%f101, %f100, %f94, 0f3C93BB73;
	fma.rn.f32 	%f102, %f101, %f94, 0f3DF6384F;
	mul.rn.f32 	%f103, %f102, %f94;
	fma.rn.f32 	%f104, %f93, 0f3FB8AA3B, %f88;
	mul.f32 	%f105, %f103, 0f40400000;
	sub.f32 	%f106, %f88, %f104;
	fma.rn.f32 	%f107, %f93, 0f3FB8AA3B, %f106;
	fma.rn.f32 	%f108, %f99, 0f3FB8AA3B, %f107;
	fma.rn.f32 	%f109, %f93, 0f32A55E34, %f108;
	fma.rn.f32 	%f110, %f105, %f99, %f109;
	fma.rn.f32 	%f111, %f103, %f93, %f110;
	add.rn.f32 	%f112, %f104, %f111;
	mov.f32 	%f113, 0f40000000;
	mul.rn.f32 	%f114, %f112, %f113;
	cvt.rni.f32.f32 	%f115, %f114;
	sub.f32 	%f116, %f114, %f115;
	neg.f32 	%f117, %f114;
	fma.rn.f32 	%f118, %f112, 0f40000000, %f117;
	neg.f32 	%f119, %f104;
	add.rn.f32 	%f120, %f112, %f119;
	neg.f32 	%f121, %f120;
	add.rn.f32 	%f122, %f111, %f121;
	fma.rn.f32 	%f123, %f122, 0f40000000, %f118;
	add.f32 	%f124, %f116, %f123;
	setp.gt.f32 	%p15, %f115, 0f00000000;
	selp.b32 	%r33, 0, -2097152000, %p15;
	setp.neu.f32 	%p16, %f10, 0f00000000;
	setp.neu.f32 	%p17, %f11, 0f7F800000;
	setp.lt.f32 	%p18, %f114, 0f00000000;
	selp.f32 	%f125, 0f00000000, 0f7F800000, %p18;
	abs.f32 	%f126, %f114;
	setp.gt.f32 	%p19, %f126, 0f43180000;
	cvt.rzi.s32.f32 	%r34, %f115;
	shl.b32 	%r35, %r34, 23;
	sub.s32 	%r36, %r35, %r33;
	mov.b32 	%f127, %r36;
	add.s32 	%r37, %r33, 2130706432;
	mov.b32 	%f128, %r37;
	fma.rn.f32 	%f129, %f124, 0f391FCB8E, 0f3AAF85ED;
	fma.rn.f32 	%f130, %f129, %f124, 0f3C1D9856;
	fma.rn.f32 	%f131, %f130, %f124, 0f3D6357BB;
	fma.rn.f32 	%f132, %f131, %f124, 0f3E75FDEC;
	fma.rn.f32 	%f133, %f132, %f124, 0f3F317218;
	fma.rn.f32 	%f134, %f133, %f124, 0f3F800000;
	mul.f32 	%f135, %f134, %f128;
	mul.f32 	%f136, %f135, %f127;
	selp.f32 	%f204, %f125, %f136, %p19;
	and.pred  	%p20, %p16, %p17;
	@%p20 bra 	$L__BB0_14;
	add.f32 	%f137, %f10, %f10;
	mov.b32 	%r38, %f137;
	and.b32  	%r39, %r38, 2147483647;
	mov.b32 	%f204, %r39;
$L__BB0_14:
	ld.global.f32 	%f140, [%rd4+8];
	sub.f32 	%f16, %f3, %f140;
	abs.f32 	%f17, %f16;
	setp.eq.f32 	%p21, %f16, 0f3F800000;
	mov.f32 	%f205, 0f3F800000;
	@%p21 bra 	$L__BB0_19;
	setp.num.f32 	%p22, %f17, %f17;
	@%p22 bra 	$L__BB0_17;
	mov.f32 	%f196, 0f40000000;
	add.rn.f32 	%f205, %f16, %f196;
	bra.uni 	$L__BB0_19;
$L__BB0_17:
	setp.lt.f32 	%p23, %f17, 0f00800000;
	mul.f32 	%f141, %f17, 0f4B800000;
	selp.f32 	%f142, %f141, %f17, %p23;
	mov.b32 	%r40, %f142;
	add.s32 	%r41, %r40, -1060439283;
	and.b32  	%r42, %r41, -8388608;
	sub.s32 	%r43, %r40, %r42;
	mov.b32 	%f143, %r43;
	cvt.rn.f32.s32 	%f144, %r42;
	selp.f32 	%f145, 0fC1C00000, 0f00000000, %p23;
	fma.rn.f32 	%f146, %f144, 0f34000000, %f145;
	add.f32 	%f147, %f143, 0fBF800000;
	add.f32 	%f148, %f143, 0f3F800000;
	rcp.approx.ftz.f32 	%f149, %f148;
	add.f32 	%f150, %f147, %f147;
	mul.f32 	%f151, %f150, %f149;
	mul.f32 	%f152, %f151, %f151;
	neg.f32 	%f153, %f151;
	sub.f32 	%f154, %f147, %f151;
	add.f32 	%f155, %f154, %f154;
	fma.rn.f32 	%f156, %f153, %f147, %f155;
	mul.rn.f32 	%f157, %f149, %f156;
	fma.rn.f32 	%f158, %f152, 0f3A2C32E4, 0f3B52E7DB;
	fma.rn.f32 	%f159, %f158, %f152, 0f3C93BB73;
	fma.rn.f32 	%f160, %f159, %f152, 0f3DF6384F;
	mul.rn.f32 	%f161, %f160, %f152;
	fma.rn.f32 	%f162, %f151, 0f3FB8AA3B, %f146;
	mul.f32 	%f163, %f161, 0f40400000;
	sub.f32 	%f164, %f146, %f162;
	fma.rn.f32 	%f165, %f151, 0f3FB8AA3B, %f164;
	fma.rn.f32 	%f166, %f157, 0f3FB8AA3B, %f165;
	fma.rn.f32 	%f167, %f151, 0f32A55E34, %f166;
	fma.rn.f32 	%f168, %f163, %f157, %f167;
	fma.rn.f32 	%f169, %f161, %f151, %f168;
	add.rn.f32 	%f170, %f162, %f169;
	mov.f32 	%f171, 0f40000000;
	mul.rn.f32 	%f172, %f170, %f171;
	cvt.rni.f32.f32 	%f173, %f172;
	sub.f32 	%f174, %f172, %f173;
	neg.f32 	%f175, %f172;
	fma.rn.f32 	%f176, %f170, 0f40000000, %f175;
	neg.f32 	%f177, %f162;
	add.rn.f32 	%f178, %f170, %f177;
	neg.f32 	%f179, %f178;
	add.rn.f32 	%f180, %f169, %f179;
	fma.rn.f32 	%f181, %f180, 0f40000000, %f176;
	add.f32 	%f182, %f174, %f181;
	setp.gt.f32 	%p24, %f173, 0f00000000;
	selp.b32 	%r44, 0, -2097152000, %p24;
	setp.neu.f32 	%p25, %f16, 0f00000000;
	setp.neu.f32 	%p26, %f17, 0f7F800000;
	setp.lt.f32 	%p27, %f172, 0f00000000;
	selp.f32 	%f183, 0f00000000, 0f7F800000, %p27;
	abs.f32 	%f184, %f172;
	setp.gt.f32 	%p28, %f184, 0f43180000;
	cvt.rzi.s32.f32 	%r45, %f173;
	shl.b32 	%r46, %r45, 23;
	sub.s32 	%r47, %r46, %r44;
	mov.b32 	%f185, %r47;
	add.s32 	%r48, %r44, 2130706432;
	mov.b32 	%f186, %r48;
	fma.rn.f32 	%f187, %f182, 0f391FCB8E, 0f3AAF85ED;
	fma.rn.f32 	%f188, %f187, %f182, 0f3C1D9856;
	fma.rn.f32 	%f189, %f188, %f182, 0f3D6357BB;
	fma.rn.f32 	%f190, %f189, %f182, 0f3E75FDEC;
	fma.rn.f32 	%f191, %f190, %f182, 0f3F317218;
	fma.rn.f32 	%f192, %f191, %f182, 0f3F800000;
	mul.f32 	%f193, %f192, %f186;
	mul.f32 	%f194, %f193, %f185;
	selp.f32 	%f205, %f183, %f194, %p28;
	and.pred  	%p29, %p25, %p26;
	@%p29 bra 	$L__BB0_19;
	add.f32 	%f195, %f16, %f16;
	mov.b32 	%r49, %f195;
	and.b32  	%r50, %r49, 2147483647;
	mov.b32 	%f205, %r50;
$L__BB0_19:
	add.f32 	%f197, %f203, %f204;
	add.f32 	%f198, %f197, %f205;
	sqrt.rn.f32 	%f199, %f198;
	setp.gtu.f32 	%p30, %f199, %f22;
	@%p30 bra 	$L__BB0_21;
	atom.shared.add.u32 	%r51, [_ZZ6searchP3p3DS0_S0_iifiE7cardVec], 1;
$L__BB0_21:
	add.s32 	%r57, %r57, %r3;
	setp.lt.s32 	%p31, %r57, %r11;
	@%p31 bra 	$L__BB0_4;
$L__BB0_22:
	bar.sync 	0;
	ld.shared.u32 	%r52, [_ZZ6searchP3p3DS0_S0_iifiE7cardVec];
	setp.lt.s32 	%p32, %r52, %r13;
	@%p32 bra 	$L__BB0_24;
	mul.wide.s32 	%rd12, %r58, 16;
	add.s64 	%rd13, %rd2, %rd12;
	mul.wide.u32 	%rd14, %r55, 16;
	add.s64 	%rd15, %rd1, %rd14;
	ld.global.u32 	%r53, [%rd15];
	ld.global.f32 	%f200, [%rd15+4];
	ld.global.f32 	%f201, [%rd15+8];
	ld.global.f32 	%f202, [%rd15+12];
	st.global.u32 	[%rd13], %r53;
	st.global.f32 	[%rd13+4], %f200;
	st.global.f32 	[%rd13+8], %f201;
	st.global.f32 	[%rd13+12], %f202;
	add.s32 	%r58, %r58, 1;
$L__BB0_24:
	add.s32 	%r55, %r55, 1;
	mov.b32 	%r54, 0;
	st.shared.u32 	[_ZZ6searchP3p3DS0_S0_iifiE7cardVec], %r54;
	bar.sync 	0;
	setp.ne.s32 	%p33, %r55, %r12;
	@%p33 bra 	$L__BB0_2;
$L__BB0_25:
	bar.sync 	0;
	ret;

}


// ===== COMPILED SASS (sm_100) =====

	.target	sm_100

	.elftype	@"ET_EXEC"


//--------------------- .note.nv.tkinfo           --------------------------
	.section	.note.nv.tkinfo,"",@"SHT_NOTE"
	.sectionflags	@"SHF_NOTE_NV_TKINFO"
	.tkinfo
        /*0018*/ 	.word	0x00000002
        /*0030*/ 	.string	""
        /*0030*/ 	.string	"ptxas"
        /*0030*/ 	.string	"Cuda compilation tools, release 13.0, V13.0.88"
        /*0030*/ 	.string	"Build cuda_13.0.r13.0/compiler.36424714_0"
        /*0030*/ 	.string	"-arch sm_100 -m 64 "



//--------------------- .note.nv.cuinfo           --------------------------
	.section	.note.nv.cuinfo,"",@"SHT_NOTE"
	.sectionflags	@"SHF_NOTE_NV_CUINFO"
        /*0018*/ 	.short	0x0002
        /*001a*/ 	.short	0x0064
        /*001c*/ 	.short	0x0082
	.zero		2


//--------------------- .nv.info                  --------------------------
	.section	.nv.info,"",@"SHT_CUDA_INFO"
	.align	4


	//----- nvinfo : EIATTR_REGCOUNT
	.align		4
        /*0000*/ 	.byte	0x04, 0x2f
        /*0002*/ 	.short	(.L_1 - .L_0)
	.align		4
.L_0:
        /*0004*/ 	.word	index@(_Z6searchP3p3DS0_S0_iifi)
        /*0008*/ 	.word	0x00000019


	//----- nvinfo : EIATTR_FRAME_SIZE
	.align		4
.L_1:
        /*000c*/ 	.byte	0x04, 0x11
        /*000e*/ 	.short	(.L_3 - .L_2)
	.align		4
.L_2:
        /*0010*/ 	.word	index@($__internal_0_$__cuda_sm20_sqrt_rn_f32_slowpath)
        /*0014*/ 	.word	0x00000000


	//----- nvinfo : EIATTR_FRAME_SIZE
	.align		4
.L_3:
        /*0018*/ 	.byte	0x04, 0x11
        /*001a*/ 	.short	(.L_5 - .L_4)
	.align		4
.L_4:
        /*001c*/ 	.word	index@(_Z6searchP3p3DS0_S0_iifi)
        /*0020*/ 	.word	0x00000000


	//----- nvinfo : EIATTR_MIN_STACK_SIZE
	.align		4
.L_5:
        /*0024*/ 	.byte	0x04, 0x12
        /*0026*/ 	.short	(.L_7 - .L_6)
	.align		4
.L_6:
        /*0028*/ 	.word	index@(_Z6searchP3p3DS0_S0_iifi)
        /*002c*/ 	.word	0x00000000
.L_7:


//--------------------- .nv.compat                --------------------------
	.section	.nv.compat,"",@"SHT_CUDA_COMPAT_INFO"
	.align	4
        /*0000*/ 	.byte	0x02, 0x09, 0x00, 0x00, 0x02, 0x02, 0x01, 0x00, 0x02, 0x05, 0x05, 0x00, 0x03, 0x07, 0x01, 0x01
        /*0010*/ 	.byte	0x02, 0x03, 0x00, 0x00, 0x02, 0x06, 0x01, 0x00, 0x04, 0x0b, 0x08, 0x00, 0x01, 0x00, 0x00, 0x00
        /*0020*/ 	.byte	0x00, 0x00, 0x00, 0x00


//--------------------- .nv.info._Z6searchP3p3DS0_S0_iifi --------------------------
	.section	.nv.info._Z6searchP3p3DS0_S0_iifi,"",@"SHT_CUDA_INFO"
	.sectionflags	@""
	.align	4


	//----- nvinfo : EIATTR_CUDA_API_VERSION
	.align		4
        /*0000*/ 	.byte	0x04, 0x37
        /*0002*/ 	.short	(.L_9 - .L_8)
.L_8:
        /*0004*/ 	.word	0x00000082


	//----- nvinfo : EIATTR_KPARAM_INFO
	.align		4
.L_9:
        /*0008*/ 	.byte	0x04, 0x17
        /*000a*/ 	.short	(.L_11 - .L_10)
.L_10:
        /*000c*/ 	.word	0x00000000
        /*0010*/ 	.short	0x0006
        /*0012*/ 	.short	0x0024
        /*0014*/ 	.byte	0x00, 0xf0, 0x11, 0x00


	//----- nvinfo : EIATTR_KPARAM_INFO
	.align		4
.L_11:
        /*0018*/ 	.byte	0x04, 0x17
        /*001a*/ 	.short	(.L_13 - .L_12)
.L_12:
        /*001c*/ 	.word	0x00000000
        /*0020*/ 	.short	0x0005
        /*0022*/ 	.short	0x0020
        /*0024*/ 	.byte	0x00, 0xf0, 0x11, 0x00


	//----- nvinfo : EIATTR_KPARAM_INFO
	.align		4
.L_13:
        /*0028*/ 	.byte	0x04, 0x17
        /*002a*/ 	.short	(.L_15 - .L_14)
.L_14:
        /*002c*/ 	.word	0x00000000
        /*0030*/ 	.short	0x0004
        /*0032*/ 	.short	0x001c
        /*0034*/ 	.byte	0x00, 0xf0, 0x11, 0x00


	//----- nvinfo : EIATTR_KPARAM_INFO
	.align		4
.L_15:
        /*0038*/ 	.byte	0x04, 0x17
        /*003a*/ 	.short	(.L_17 - .L_16)
.L_16:
        /*003c*/ 	.word	0x00000000
        /*0040*/ 	.short	0x0003
        /*0042*/ 	.short	0x0018
        /*0044*/ 	.byte	0x00, 0xf0, 0x11, 0x00


	//----- nvinfo : EIATTR_KPARAM_INFO
	.align		4
.L_17:
        /*0048*/ 	.byte	0x04, 0x17
        /*004a*/ 	.short	(.L_19 - .L_18)
.L_18:
        /*004c*/ 	.word	0x00000000
        /*0050*/ 	.short	0x0002
        /*0052*/ 	.short	0x0010
        /*0054*/ 	.byte	0x00, 0xf5, 0x21, 0x00


	//----- nvinfo : EIATTR_KPARAM_INFO
	.align		4
.L_19:
        /*0058*/ 	.byte	0x04, 0x17
        /*005a*/ 	.short	(.L_21 - .L_20)
.L_20:
        /*005c*/ 	.word	0x00000000
        /*0060*/ 	.short	0x0001
        /*0062*/ 	.short	0x0008
        /*0064*/ 	.byte	0x00, 0xf5, 0x21, 0x00


	//----- nvinfo : EIATTR_KPARAM_INFO
	.align		4
.L_21:
        /*0068*/ 	.byte	0x04, 0x17
        /*006a*/ 	.short	(.L_23 - .L_22)
.L_22:
        /*006c*/ 	.word	0x00000000
        /*0070*/ 	.short	0x0000
        /*0072*/ 	.short	0x0000
        /*0074*/ 	.byte	0x00, 0xf5, 0x21, 0x00


	//----- nvinfo : EIATTR_SPARSE_MMA_MASK
	.align		4
.L_23:
        /*0078*/ 	.byte	0x03, 0x50
        /*007a*/ 	.short	0x0000


	//----- nvinfo : EIATTR_MAXREG_COUNT
	.align		4
        /*007c*/ 	.byte	0x03, 0x1b
        /*007e*/ 	.short	0x00ff


	//----- nvinfo : EIATTR_NUM_BARRIERS
	.align		4
        /*0080*/ 	.byte	0x02, 0x4c
        /*0082*/ 	.byte	0x01
	.zero		1


	//----- nvinfo : EIATTR_MERCURY_ISA_VERSION
	.align		4
        /*0084*/ 	.byte	0x03, 0x5f
        /*0086*/ 	.short	0x0101


	//----- nvinfo : EIATTR_VRC_CTA_INIT_COUNT
	.align		4
        /*0088*/ 	.byte	0x02, 0x4a
	.zero		1
	.zero		1


	//----- nvinfo : EIATTR_EXIT_INSTR_OFFSETS
	.align		4
        /*008c*/ 	.byte	0x04, 0x1c
        /*008e*/ 	.short	(.L_25 - .L_24)


	//   ....[0]....
.L_24:
        /*0090*/ 	.word	0x00001290


	//----- nvinfo : EIATTR_CRS_STACK_SIZE
	.align		4
.L_25:
        /*0094*/ 	.byte	0x04, 0x1e
        /*0096*/ 	.short	(.L_27 - .L_26)
.L_26:
        /*0098*/ 	.word	0x00000000


	//----- nvinfo : EIATTR_CBANK_PARAM_SIZE
	.align		4
.L_27:
        /*009c*/ 	.byte	0x03, 0x19
        /*009e*/ 	.short	0x0028


	//----- nvinfo : EIATTR_PARAM_CBANK
	.align		4
        /*00a0*/ 	.byte	0x04, 0x0a
        /*00a2*/ 	.short	(.L_29 - .L_28)
	.align		4
.L_28:
        /*00a4*/ 	.word	index@(.nv.constant0._Z6searchP3p3DS0_S0_iifi)
        /*00a8*/ 	.short	0x0380
        /*00aa*/ 	.short	0x0028


	//----- nvinfo : EIATTR_SW_WAR
	.align		4
.L_29:
        /*00ac*/ 	.byte	0x04, 0x36
        /*00ae*/ 	.short	(.L_31 - .L_30)
.L_30:
        /*00b0*/ 	.word	0x00000008
.L_31:


//--------------------- .nv.callgraph             --------------------------
	.section	.nv.callgraph,"",@"SHT_CUDA_CALLGRAPH"
	.align	4
	.sectionentsize	8
	.align		4
        /*0000*/ 	.word	0x00000000
	.align		4
        /*0004*/ 	.word	0xffffffff
	.align		4
        /*0008*/ 	.word	0x00000000
	.align		4
        /*000c*/ 	.word	0xfffffffe
	.align		4
        /*0010*/ 	.word	0x00000000
	.align		4
        /*0014*/ 	.word	0xfffffffd
	.align		4
        /*0018*/ 	.word	0x00000000
	.align		4
        /*001c*/ 	.word	0xfffffffc


//--------------------- .text._Z6searchP3p3DS0_S0_iifi --------------------------
	.section	.text._Z6searchP3p3DS0_S0_iifi,"ax",@progbits
	.align	128
        .global         _Z6searchP3p3DS0_S0_iifi
        .type           _Z6searchP3p3DS0_S0_iifi,@function
        .size           _Z6searchP3p3DS0_S0_iifi,(.L_x_17 - _Z6searchP3p3DS0_S0_iifi)
        .other          _Z6searchP3p3DS0_S0_iifi,@"STO_CUDA_ENTRY STV_DEFAULT"
_Z6searchP3p3DS0_S0_iifi:
.text._Z6searchP3p3DS0_S0_iifi:
[----:B------:R-:W-:Y:S01]  /*0000*/  LDC R1, c[0x0][0x37c] ;  /* 0x0000df00ff017b82 */ /* 0x000fe20000000800 */
[----:B------:R-:W0:Y:S01]  /*0010*/  S2R R4, SR_TID.X ;  /* 0x0000000000047919 */ /* 0x000e220000002100 */
[----:B------:R-:W1:Y:S06]  /*0020*/  LDCU UR5, c[0x0][0x39c] ;  /* 0x00007380ff0577ac */ /* 0x000e6c0008000800 */
[----:B------:R-:W0:Y:S08]  /*0030*/  S2UR UR4, SR_CTAID.X ;  /* 0x00000000000479c3 */ /* 0x000e300000002500 */
[----:B------:R-:W0:Y:S01]  /*0040*/  LDC R7, c[0x0][0x360] ;  /* 0x0000d800ff077b82 */ /* 0x000e220000000800 */
[----:B-1----:R-:W-:Y:S01]  /*0050*/  UISETP.GE.AND UP0, UPT, UR5, 0x1, UPT ;  /* 0x000000010500788c */ /* 0x002fe2000bf06270 */
[----:B0-----:R-:W-:-:S08]  /*0060*/  IMAD R4, R7, UR4, R4 ;  /* 0x0000000407047c24 */ /* 0x001fd0000f8e0204 */
[----:B------:R-:W-:Y:S05]  /*0070*/  BRA.U !UP0, `(.L_x_0) ;  /* 0x0000001108807547 */ /* 0x000fea000b800000 */
[----:B------:R-:W0:Y:S01]  /*0080*/  LDCU UR4, c[0x0][0x370] ;  /* 0x00006e00ff0477ac */ /* 0x000e220008000800 */
[----:B------:R-:W-:Y:S01]  /*0090*/  HFMA2 R5, -RZ, RZ, 0, 0 ;  /* 0x00000000ff057431 */ /* 0x000fe200000001ff */
[----:B------:R-:W-:Y:S01]  /*00a0*/  MOV R6, RZ ;  /* 0x000000ff00067202 */ /* 0x000fe20000000f00 */
[----:B------:R-:W1:Y:S01]  /*00b0*/  LDCU.64 UR6, c[0x0][0x358] ;  /* 0x00006b00ff0677ac */ /* 0x000e620008000a00 */
[----:B0-----:R-:W-:-:S07]  /*00c0*/  IMAD R7, R7, UR4, RZ ;  /* 0x0000000407077c24 */ /* 0x001fce000f8e02ff */
.L_x_14:
[----:B0-----:R-:W0:Y:S01]  /*00d0*/  LDCU UR4, c[0x0][0x398] ;  /* 0x00007300ff0477ac */ /* 0x001e220008000800 */
[----:B------:R-:W2:Y:S01]  /*00e0*/  LDCU UR9, c[0x0][0x398] ;  /* 0x00007300ff0977ac */ /* 0x000ea20008000800 */
[----:B------:R-:W3:Y:S01]  /*00f0*/  LDCU UR8, c[0x0][0x3a0] ;  /* 0x00007400ff0877ac */ /* 0x000ee20008000800 */
[----:B0-----:R-:W-:-:S13]  /*0100*/  ISETP.GE.AND P0, PT, R4, UR4, PT ;  /* 0x0000000404007c0c */ /* 0x001fda000bf06270 */
[----:B--23--:R-:W-:Y:S05]  /*0110*/  @P0 BRA `(.L_x_1) ;  /* 0x0000000c00ec0947 */ /* 0x00cfea0003800000 */
[----:B------:R-:W0:Y:S08]  /*0120*/  LDC.64 R12, c[0x0][0x388] ;  /* 0x0000e200ff0c7b82 */ /* 0x000e300000000a00 */
[----:B------:R-:W2:Y:S01]  /*0130*/  LDC.64 R2, c[0x0][0x380] ;  /* 0x0000e000ff027b82 */ /* 0x000ea20000000a00 */
[----:B0-----:R-:W-:-:S05]  /*0140*/  IMAD.WIDE.U32 R12, R5, 0x10, R12 ;  /* 0x00000010050c7825 */ /* 0x001fca00078e000c */
[----:B-1----:R0:W5:Y:S04]  /*0150*/  LDG.E R8, desc[UR6][R12.64+0x4] ;  /* 0x000004060c087981 */ /* 0x002168000c1e1900 */
[----:B------:R0:W5:Y:S04]  /*0160*/  LDG.E R9, desc[UR6][R12.64+0x8] ;  /* 0x000008060c097981 */ /* 0x000168000c1e1900 */
[----:B------:R0:W5:Y:S01]  /*0170*/  LDG.E R10, desc[UR6][R12.64+0xc] ;  /* 0x00000c060c0a7981 */ /* 0x000162000c1e1900 */
[----:B--2---:R-:W-:-:S07]  /*0180*/  MOV R11, R4 ;  /* 0x00000004000b7202 */ /* 0x004fce0000000f00 */
.L_x_13:
[----:B------:R-:W-:-:S05]  /*0190*/  IMAD.WIDE R16, R11, 0x10, R2 ;  /* 0x000000100b107825 */ /* 0x000fca00078e0202 */
[----:B0-----:R-:W2:Y:S04]  /*01a0*/  LDG.E R13, desc[UR6][R16.64+0x4] ;  /* 0x00000406100d7981 */ /* 0x001ea8000c1e1900 */
[----:B------:R-:W3:Y:S04]  /*01b0*/  LDG.E R12, desc[UR6][R16.64+0x8] ;  /* 0x00000806100c7981 */ /* 0x000ee8000c1e1900 */
[----:B------:R-:W4:Y:S01]  /*01c0*/  LDG.E R15, desc[UR6][R16.64+0xc] ;  /* 0x00000c06100f7981 */ /* 0x000f22000c1e1900 */
[----:B------:R-:W-:Y:S05]  /*01d0*/  YIELD ;  /* 0x0000000000007946 */ /* 0x000fea0003800000 */
[----:B------:R-:W-:Y:S01]  /*01e0*/  BSSY.RECONVERGENT B0, `(.L_x_2) ;  /* 0x000004a000007945 */ /* 0x000fe20003800200 */
[----:B------:R-:W-:-:S02]  /*01f0*/  HFMA2 R14, -RZ, RZ, 1.875, 0 ;  /* 0x3f800000ff0e7431 */ /* 0x000fc400000001ff */
[----:B--2--5:R-:W-:Y:S01]  /*0200*/  FADD R13, R8, -R13 ;  /* 0x8000000d080d7221 */ /* 0x024fe20000000000 */
[----:B---3--:R-:W-:-:S04]  /*0210*/  FADD R12, R9, -R12 ;  /* 0x8000000c090c7221 */ /* 0x008fc80000000000 */
[----:B------:R-:W-:Y:S01]  /*0220*/  FSETP.NEU.AND P0, PT, R13, 1, PT ;  /* 0x3f8000000d00780b */ /* 0x000fe20003f0d000 */
[----:B----4-:R-:W-:Y:S01]  /*0230*/  FADD R0, R10, -R15 ;  /* 0x8000000f0a007221 */ /* 0x010fe20000000000 */
[----:B------:R-:W-:-:S04]  /*0240*/  FSETP.NEU.AND P2, PT, R12, 1, PT ;  /* 0x3f8000000c00780b */ /* 0x000fc80003f4d000 */
[----:B------:R-:W-:-:S07]  /*0250*/  FSETP.NEU.AND P1, PT, R0, 1, PT ;  /* 0x3f8000000000780b */ /* 0x000fce0003f2d000 */
[----:B------:R-:W-:Y:S06]  /*0260*/  @!P0 BRA `(.L_x_3) ;  /* 0x0000000400048947 */ /* 0x000fec0003800000 */
[----:B------:R-:W-:-:S13]  /*0270*/  FSETP.NAN.AND P0, PT, |R13|, |R13|, PT ;  /* 0x4000000d0d00720b */ /* 0x000fda0003f08200 */
[----:B------:R-:W-:Y:S01]  /*0280*/  @P0 FADD R14, R13, 2 ;  /* 0x400000000d0e0421 */ /* 0x000fe20000000000 */
[----:B------:R-:W-:Y:S06]  /*0290*/  @P0 BRA `(.L_x_3) ;  /* 0x0000000000f80947 */ /* 0x000fec0003800000 */
[C---:B------:R-:W-:Y:S01]  /*02a0*/  FMUL R14, |R13|.reuse, 16777216 ;  /* 0x4b8000000d0e7820 */ /* 0x040fe20000400200 */
[C---:B------:R-:W-:Y:S02]  /*02b0*/  FSETP.GEU.AND P0, PT, |R13|.reuse, 1.175494350822287508e-38, PT ;  /* 0x008000000d00780b */ /* 0x040fe40003f0e200 */
[----:B------:R-:W-:Y:S02]  /*02c0*/  MOV R20, 0x3a2c32e4 ;  /* 0x3a2c32e400147802 */ /* 0x000fe40000000f00 */
[----:B------:R-:W-:Y:S02]  /*02d0*/  FSEL R14, R14, |R13|, !P0 ;  /* 0x4000000d0e0e7208 */ /* 0x000fe40004000000 */
[----:B------:R-:W-:Y:S02]  /*02e0*/  FSEL R18, RZ, -24, P0 ;  /* 0xc1c00000ff127808 */ /* 0x000fe40000000000 */
[----:B------:R-:W-:Y:S02]  /*02f0*/  IADD3 R15, PT, PT, R14, -0x3f3504f3, RZ ;  /* 0xc0cafb0d0e0f7810 */ /* 0x000fe40007ffe0ff */
[----:B------:R-:W-:-:S02]  /*0300*/  FSETP.NEU.AND P0, PT, |R13|, +INF , PT ;  /* 0x7f8000000d00780b */ /* 0x000fc40003f0d200 */
[----:B------:R-:W-:Y:S02]  /*0310*/  LOP3.LUT R15, R15, 0xff800000, RZ, 0xc0, !PT ;  /* 0xff8000000f0f7812 */ /* 0x000fe400078ec0ff */
[----:B------:R-:W-:Y:S02]  /*0320*/  FSETP.NEU.AND P0, PT, R13, RZ, P0 ;  /* 0x000000ff0d00720b */ /* 0x000fe4000070d000 */
[-C--:B------:R-:W-:Y:S02]  /*0330*/  IADD3 R14, PT, PT, R14, -R15.reuse, RZ ;  /* 0x8000000f0e0e7210 */ /* 0x080fe40007ffe0ff */
[----:B------:R-:W-:-:S03]  /*0340*/  I2FP.F32.S32 R15, R15 ;  /* 0x0000000f000f7245 */ /* 0x000fc60000201400 */
[C---:B------:R-:W-:Y:S01]  /*0350*/  FADD R16, R14.reuse, 1 ;  /* 0x3f8000000e107421 */ /* 0x040fe20000000000 */
[----:B------:R-:W-:Y:S01]  /*0360*/  FADD R21, R14, -1 ;  /* 0xbf8000000e157421 */ /* 0x000fe20000000000 */
[----:B------:R-:W-:-:S03]  /*0370*/  FFMA R19, R15, 1.1920928955078125e-07, R18 ;  /* 0x340000000f137823 */ /* 0x000fc60000000012 */
[----:B------:R-:W-:Y:S01]  /*0380*/  FADD R17, R21, R21 ;  /* 0x0000001515117221 */ /* 0x000fe20000000000 */
[----:B------:R-:W0:Y:S01]  /*0390*/  MUFU.RCP R16, R16 ;  /* 0x0000001000107308 */ /* 0x000e220000001000 */
[----:B------:R-:W-:Y:S02]  /*03a0*/  @!P0 FADD R13, R13, R13 ;  /* 0x0000000d0d0d8221 */ /* 0x000fe40000000000 */
[----:B0-----:R-:W-:-:S04]  /*03b0*/  FMUL R14, R16, R17 ;  /* 0x00000011100e7220 */ /* 0x001fc80000400000 */
[----:B------:R-:W-:Y:S01]  /*03c0*/  FADD R18, R21, -R14 ;  /* 0x8000000e15127221 */ /* 0x000fe20000000000 */
[C---:B------:R-:W-:Y:S01]  /*03d0*/  FMUL R17, R14.reuse, R14 ;  /* 0x0000000e0e117220 */ /* 0x040fe20000400000 */
[----:B------:R-:W-:Y:S02]  /*03e0*/  FFMA R15, R14, 1.4426950216293334961, R19 ;  /* 0x3fb8aa3b0e0f7823 */ /* 0x000fe40000000013 */
[----:B------:R-:W-:Y:S01]  /*03f0*/  FADD R18, R18, R18 ;  /* 0x0000001212127221 */ /* 0x000fe20000000000 */
[----:B------:R-:W-:Y:S01]  /*0400*/  FFMA R20, R17, R20, 0.0032181653659790754318 ;  /* 0x3b52e7db11147423 */ /* 0x000fe20000000014 */
[----:B------:R-:W-:Y:S02]  /*0410*/  FADD R19, R19, -R15 ;  /* 0x8000000f13137221 */ /* 0x000fe40000000000 */
[----:B------:R-:W-:Y:S01]  /*0420*/  FFMA R21, R21, -R14, R18 ;  /* 0x8000000e15157223 */ /* 0x000fe20000000012 */
[----:B------:R-:W-:Y:S01]  /*0430*/  FFMA R20, R17, R20, 0.018033718690276145935 ;  /* 0x3c93bb7311147423 */ /* 0x000fe20000000014 */
[----:B------:R-:W-:-:S02]  /*0440*/  FFMA R18, R14, 1.4426950216293334961, R19 ;  /* 0x3fb8aa3b0e127823 */ /* 0x000fc40000000013 */
[----:B------:R-:W-:Y:S01]  /*0450*/  FMUL R21, R16, R21 ;  /* 0x0000001510157220 */ /* 0x000fe20000400000 */
[----:B------:R-:W-:-:S03]  /*0460*/  FFMA R20, R17, R20, 0.12022458761930465698 ;  /* 0x3df6384f11147423 */ /* 0x000fc60000000014 */
[----:B------:R-:W-:Y:S01]  /*0470*/  FFMA R19, R21, 1.4426950216293334961, R18 ;  /* 0x3fb8aa3b15137823 */ /* 0x000fe20000000012 */
[----:B------:R-:W-:-:S03]  /*0480*/  FMUL R17, R17, R20 ;  /* 0x0000001411117220 */ /* 0x000fc60000400000 */
[----:B------:R-:W-:Y:S01]  /*0490*/  FFMA R18, R14, 1.9251366722983220825e-08, R19 ;  /* 0x32a55e340e127823 */ /* 0x000fe20000000013 */
[----:B------:R-:W-:-:S04]  /*04a0*/  FMUL R16, R17, 3 ;  /* 0x4040000011107820 */ /* 0x000fc80000400000 */
[----:B------:R-:W-:Y:S01]  /*04b0*/  FFMA R16, R21, R16, R18 ;  /* 0x0000001015107223 */ /* 0x000fe20000000012 */
[----:B------:R-:W-:-:S03]  /*04c0*/  HFMA2 R18, -RZ, RZ, 0.64013671875, -15.109375 ;  /* 0x391fcb8eff127431 */ /* 0x000fc600000001ff */
[----:B------:R-:W-:-:S04]  /*04d0*/  FFMA R16, R14, R17, R16 ;  /* 0x000000110e107223 */ /* 0x000fc80000000010 */
[----:B------:R-:W-:-:S04]  /*04e0*/  FADD R17, R15, R16 ;  /* 0x000000100f117221 */ /* 0x000fc80000000000 */
[----:B------:R-:W-:Y:S01]  /*04f0*/  FMUL R14, R17, 2 ;  /* 0x40000000110e7820 */ /* 0x000fe20000400000 */
[----:B------:R-:W-:-:S03]  /*0500*/  FADD R15, -R15, R17 ;  /* 0x000000110f0f7221 */ /* 0x000fc60000000100 */
[----:B------:R-:W0:Y:S01]  /*0510*/  FRND R19, R14 ;  /* 0x0000000e00137307 */ /* 0x000e220000201000 */
[----:B------:R-:W-:Y:S01]  /*0520*/  FADD R16, R16, -R15 ;  /* 0x8000000f10107221 */ /* 0x000fe20000000000 */
[----:B------:R-:W-:Y:S01]  /*0530*/  FFMA R17, R17, 2, -R14 ;  /* 0x4000000011117823 */ /* 0x000fe2000000080e */
[----:B------:R-:W-:-:S03]  /*0540*/  FSETP.GT.AND P4, PT, |R14|, 152, PT ;  /* 0x431800000e00780b */ /* 0x000fc60003f84200 */
[----:B------:R-:W-:Y:S02]  /*0550*/  FFMA R16, R16, 2, R17 ;  /* 0x4000000010107823 */ /* 0x000fe40000000011 */
[----:B------:R-:W1:Y:S01]  /*0560*/  F2I.NTZ R17, R14 ;  /* 0x0000000e00117305 */ /* 0x000e620000203100 */
[----:B0-----:R-:W-:Y:S01]  /*0570*/  FADD R15, R14, -R19 ;  /* 0x800000130e0f7221 */ /* 0x001fe20000000000 */
[----:B------:R-:W-:-:S03]  /*0580*/  FSETP.GT.AND P3, PT, R19, RZ, PT ;  /* 0x000000ff1300720b */ /* 0x000fc60003f64000 */
[----:B------:R-:W-:-:S04]  /*0590*/  FADD R15, R15, R16 ;  /* 0x000000100f0f7221 */ /* 0x000fc80000000000 */
[----:B------:R-:W-:-:S04]  /*05a0*/  FFMA R16, R15, R18, 0.0013391353422775864601 ;  /* 0x3aaf85ed0f107423 */ /* 0x000fc80000000012 */
[----:B------:R-:W-:-:S04]  /*05b0*/  FFMA R16, R15, R16, 0.0096188392490148544312 ;  /* 0x3c1d98560f107423 */ /* 0x000fc80000000010 */
[----:B------:R-:W-:-:S04]  /*05c0*/  FFMA R16, R15, R16, 0.055503588169813156128 ;  /* 0x3d6357bb0f107423 */ /* 0x000fc80000000010 */
[C---:B------:R-:W-:Y:S01]  /*05d0*/  FFMA R18, R15.reuse, R16, 0.24022644758224487305 ;  /* 0x3e75fdec0f127423 */ /* 0x040fe20000000010 */
[----:B------:R-:W-:Y:S02]  /*05e0*/  SEL R16, RZ, 0x83000000, P3 ;  /* 0x83000000ff107807 */ /* 0x000fe40001800000 */
[----:B------:R-:W-:Y:S01]  /*05f0*/  FSETP.GEU.AND P3, PT, R14, RZ, PT ;  /* 0x000000ff0e00720b */ /* 0x000fe20003f6e000 */
[----:B------:R-:W-:Y:S01]  /*0600*/  FFMA R20, R15, R18, 0.69314718246459960938 ;  /* 0x3f3172180f147423 */ /* 0x000fe20000000012 */
[----:B------:R-:W-:Y:S02]  /*0610*/  IADD3 R18, PT, PT, R16, 0x7f000000, RZ ;  /* 0x7f00000010127810 */ /* 0x000fe40007ffe0ff */
[----:B-1----:R-:W-:Y:S01]  /*0620*/  LEA R17, R17, -R16, 0x17 ;  /* 0x8000001011117211 */ /* 0x002fe200078eb8ff */
[----:B------:R-:W-:Y:S01]  /*0630*/  FFMA R15, R15, R20, 1 ;  /* 0x3f8000000f0f7423 */ /* 0x000fe20000000014 */
[----:B------:R-:W-:-:S03]  /*0640*/  FSEL R14, RZ, +INF , !P3 ;  /* 0x7f800000ff0e7808 */ /* 0x000fc60005800000 */
[----:B------:R-:W-:-:S04]  /*0650*/  FMUL R18, R18, R15 ;  /* 0x0000000f12127220 */ /* 0x000fc80000400000 */
[----:B------:R-:W-:Y:S01]  /*0660*/  @!P4 FMUL R14, R17, R18 ;  /* 0x00000012110ec220 */ /* 0x000fe20000400000 */
[----:B------:R-:W-:-:S07]  /*0670*/  @!P0 LOP3.LUT R14, R13, 0x7fffffff, RZ, 0xc0, !PT ;  /* 0x7fffffff0d0e8812 */ /* 0x000fce00078ec0ff */
.L_x_3:
[----:B------:R-:W-:Y:S05]  /*0680*/  BSYNC.RECONVERGENT B0 ;  /* 0x0000000000007941 */ /* 0x000fea0003800200 */
.L_x_2:
[----:B------:R-:W-:Y:S01]  /*0690*/  BSSY.RECONVERGENT B0, `(.L_x_4) ;  /* 0x0000045000007945 */ /* 0x000fe20003800200 */
[----:B------:R-:W-:Y:S01]  /*06a0*/  HFMA2 R15, -RZ, RZ, 1.875, 0 ;  /* 0x3f800000ff0f7431 */ /* 0x000fe200000001ff */
[----:B------:R-:W-:Y:S02]  /*06b0*/  MOV R13, 0x3f800000 ;  /* 0x3f800000000d7802 */ /* 0x000fe40000000f00 */
[----:B------:R-:W-:Y:S05]  /*06c0*/  @!P2 BRA `(.L_x_5) ;  /* 0x000000040004a947 */ /* 0x000fea0003800000 */
        /* <DEDUP_REMOVED lines=65> */
.L_x_5:
[----:B------:R-:W-:Y:S05]  /*0ae0*/  BSYNC.RECONVERGENT B0 ;  /* 0x0000000000007941 */ /* 0x000fea0003800200 */
.L_x_4:
[----:B------:R-:W-:Y:S04]  /*0af0*/  BSSY.RECONVERGENT B0, `(.L_x_6) ;  /* 0x0000043000007945 */ /* 0x000fe80003800200 */
        /* <DEDUP_REMOVED lines=13> */
[----:B------:R-:W-:-:S05]  /*0bd0*/  IADD3 R13, PT, PT, R13, -R12, RZ ;  /* 0x8000000c0d0d7210 */ /* 0x000fca0007ffe0ff */
[C---:B------:R-:W-:Y:S01]  /*0be0*/  FADD R16, R13.reuse, 1 ;  /* 0x3f8000000d107421 */ /* 0x040fe20000000000 */
[----:B------:R-:W-:Y:S01]  /*0bf0*/  FADD R21, R13, -1 ;  /* 0xbf8000000d157421 */ /* 0x000fe20000000000 */
[----:B------:R-:W-:-:S03]  /*0c00*/  I2FP.F32.S32 R13, R12 ;  /* 0x0000000c000d7245 */ /* 0x000fc60000201400 */
[----:B------:R-:W-:Y:S01]  /*0c10*/  FADD R17, R21, R21 ;  /* 0x0000001515117221 */ /* 0x000fe20000000000 */
[----:B------:R-:W0:Y:S01]  /*0c20*/  MUFU.RCP R16, R16 ;  /* 0x0000001000107308 */ /* 0x000e220000001000 */
[----:B------:R-:W-:Y:S01]  /*0c30*/  FFMA R19, R13, 1.1920928955078125e-07, R18 ;  /* 0x340000000d137823 */ /* 0x000fe20000000012 */
[----:B------:R-:W-:Y:S01]  /*0c40*/  @!P0 FADD R0, R0, R0 ;  /* 0x0000000000008221 */ /* 0x000fe20000000000 */
        /* <DEDUP_REMOVED lines=45> */
.L_x_7:
[----:B------:R-:W-:Y:S05]  /*0f20*/  BSYNC.RECONVERGENT B0 ;  /* 0x0000000000007941 */ /* 0x000fea0003800200 */
.L_x_6:
[----:B------:R-:W-:Y:S01]  /*0f30*/  FADD R14, R15, R14 ;  /* 0x0000000e0f0e7221 */ /* 0x000fe20000000000 */
[----:B------:R-:W-:Y:S01]  /*0f40*/  IADD3 R11, PT, PT, R7, R11, RZ ;  /* 0x0000000b070b7210 */ /* 0x000fe20007ffe0ff */
[----:B------:R-:W-:Y:S02]  /*0f50*/  BSSY.RECONVERGENT B0, `(.L_x_8) ;  /* 0x000000e000007945 */ /* 0x000fe40003800200 */
[----:B------:R-:W-:Y:S01]  /*0f60*/  FADD R13, R14, R13 ;  /* 0x0000000d0e0d7221 */ /* 0x000fe20000000000 */
[----:B------:R-:W-:-:S03]  /*0f70*/  ISETP.GE.AND P0, PT, R11, UR9, PT ;  /* 0x000000090b007c0c */ /* 0x000fc6000bf06270 */
[----:B------:R0:W1:Y:S01]  /*0f80*/  MUFU.RSQ R12, R13 ;  /* 0x0000000d000c7308 */ /* 0x0000620000001400 */
[----:B------:R-:W-:-:S04]  /*0f90*/  IADD3 R0, PT, PT, R13, -0xd000000, RZ ;  /* 0xf30000000d007810 */ /* 0x000fc80007ffe0ff */
[----:B------:R-:W-:-:S13]  /*0fa0*/  ISETP.GT.U32.AND P1, PT, R0, 0x727fffff, PT ;  /* 0x727fffff0000780c */ /* 0x000fda0003f24070 */
[----:B01----:R-:W-:Y:S05]  /*0fb0*/  @!P1 BRA `(.L_x_9) ;  /* 0x00000000000c9947 */ /* 0x003fea0003800000 */
[----:B------:R-:W-:-:S07]  /*0fc0*/  MOV R17, 0xfe0 ;  /* 0x00000fe000117802 */ /* 0x000fce0000000f00 */
[----:B------:R-:W-:Y:S05]  /*0fd0*/  CALL.REL.NOINC `($__internal_0_$__cuda_sm20_sqrt_rn_f32_slowpath) ;  /* 0x0000000000b07944 */ /* 0x000fea0003c00000 */
[----:B------:R-:W-:Y:S05]  /*0fe0*/  BRA `(.L_x_10) ;  /* 0x0000000000107947 */ /* 0x000fea0003800000 */
.L_x_9:
[----:B------:R-:W-:Y:S01]  /*0ff0*/  FMUL.FTZ R0, R13, R12 ;  /* 0x0000000c0d007220 */ /* 0x000fe20000410000 */
[----:B------:R-:W-:-:S03]  /*1000*/  FMUL.FTZ R12, R12, 0.5 ;  /* 0x3f0000000c0c7820 */ /* 0x000fc60000410000 */
[----:B------:R-:W-:-:S04]  /*1010*/  FFMA R13, -R0, R0, R13 ;  /* 0x00000000000d7223 */ /* 0x000fc8000000010d */
[----:B------:R-:W-:-:S07]  /*1020*/  FFMA R0, R13, R12, R0 ;  /* 0x0000000c0d007223 */ /* 0x000fce0000000000 */
.L_x_10:
[----:B------:R-:W-:Y:S05]  /*1030*/  BSYNC.RECONVERGENT B0 ;  /* 0x0000000000007941 */ /* 0x000fea0003800200 */
.L_x_8:
[----:B------:R-:W-:Y:S01]  /*1040*/  FSETP.GTU.AND P1, PT, R0, UR8, PT ;  /* 0x0000000800007c0b */ /* 0x000fe2000bf2c000 */
[----:B------:R-:W-:-:S12]  /*1050*/  BSSY.RECONVERGENT B0, `(.L_x_11) ;  /* 0x0000006000007945 */ /* 0x000fd80003800200 */
[----:B------:R-:W-:Y:S05]  /*1060*/  @P1 BRA `(.L_x_12) ;  /* 0x0000000000101947 */ /* 0x000fea0003800000 */
[----:B------:R-:W0:Y:S01]  /*1070*/  S2UR UR5, SR_CgaCtaId ;  /* 0x00000000000579c3 */ /* 0x000e220000008800 */
[----:B------:R-:W-:Y:S02]  /*1080*/  UMOV UR4, 0x400 ;  /* 0x0000040000047882 */ /* 0x000fe40000000000 */
[----:B0-----:R-:W-:-:S09]  /*1090*/  ULEA UR4, UR5, UR4, 0x18 ;  /* 0x0000000405047291 */ /* 0x001fd2000f8ec0ff */
[----:B------:R-:W-:Y:S03]  /*10a0*/  ATOMS.POPC.INC.32 RZ, [UR4] ;  /* 0x00000000ffff7f8c */ /* 0x000fe6000d800004 */
.L_x_12:
[----:B------:R-:W-:Y:S05]  /*10b0*/  BSYNC.RECONVERGENT B0 ;  /* 0x0000000000007941 */ /* 0x000fea0003800200 */
.L_x_11:
[----:B------:R-:W-:Y:S05]  /*10c0*/  @!P0 BRA `(.L_x_13) ;  /* 0xfffffff000308947 */ /* 0x000fea000383ffff */
.L_x_1:
[----:B------:R-:W-:Y:S05]  /*10d0*/  WARPSYNC.ALL ;  /* 0x0000000000007948 */ /* 0x000fea0003800000 */
[----:B------:R-:W0:Y:S08]  /*10e0*/  S2UR UR5, SR_CgaCtaId ;  /* 0x00000000000579c3 */ /* 0x000e300000008800 */
[----:B------:R-:W-:Y:S06]  /*10f0*/  BAR.SYNC.DEFER_BLOCKING 0x0 ;  /* 0x0000000000007b1d */ /* 0x000fec0000010000 */
[----:B------:R-:W-:-:S02]  /*1100*/  UMOV UR4, 0x400 ;  /* 0x0000040000047882 */ /* 0x000fc40000000000 */
[----:B------:R-:W2:Y:S01]  /*1110*/  LDC R3, c[0x0][0x3a4] ;  /* 0x0000e900ff037b82 */ /* 0x000ea20000000800 */
[----:B0-----:R-:W-:Y:S01]  /*1120*/  ULEA UR4, UR5, UR4, 0x18 ;  /* 0x0000000405047291 */ /* 0x001fe2000f8ec0ff */
[----:B------:R-:W0:Y:S08]  /*1130*/  LDCU UR5, c[0x0][0x39c] ;  /* 0x00007380ff0577ac */ /* 0x000e300008000800 */
[----:B------:R-:W2:Y:S02]  /*1140*/  LDS R0, [UR4] ;  /* 0x00000004ff007984 */ /* 0x000ea40008000800 */
[----:B--2---:R-:W-:-:S13]  /*1150*/  ISETP.GE.AND P0, PT, R0, R3, PT ;  /* 0x000000030000720c */ /* 0x004fda0003f06270 */
[----:B------:R-:W2:Y:S02]  /*1160*/  @P0 LDC.64 R2, c[0x0][0x388] ;  /* 0x0000e200ff020b82 */ /* 0x000ea40000000a00 */
[----:B--2---:R-:W-:-:S06]  /*1170*/  @P0 IMAD.WIDE.U32 R8, R5, 0x10, R2 ;  /* 0x0000001005080825 */ /* 0x004fcc00078e0002 */
[----:B------:R-:W2:Y:S01]  /*1180*/  @P0 LDC.64 R2, c[0x0][0x390] ;  /* 0x0000e400ff020b82 */ /* 0x000ea20000000a00 */
[----:B-1----:R-:W3:Y:S04]  /*1190*/  @P0 LDG.E R11, desc[UR6][R8.64] ;  /* 0x00000006080b0981 */ /* 0x002ee8000c1e1900 */
[----:B------:R-:W4:Y:S04]  /*11a0*/  @P0 LDG.E R13, desc[UR6][R8.64+0x4] ;  /* 0x00000406080d0981 */ /* 0x000f28000c1e1900 */
[----:B------:R-:W5:Y:S04]  /*11b0*/  @P0 LDG.E R15, desc[UR6][R8.64+0x8] ;  /* 0x00000806080f0981 */ /* 0x000f68000c1e1900 */
[----:B------:R-:W5:Y:S01]  /*11c0*/  @P0 LDG.E R17, desc[UR6][R8.64+0xc] ;  /* 0x00000c0608110981 */ /* 0x000f62000c1e1900 */
[----:B------:R-:W-:-:S03]  /*11d0*/  IADD3 R5, PT, PT, R5, 0x1, RZ ;  /* 0x0000000105057810 */ /* 0x000fc60007ffe0ff */
[----:B------:R-:W-:Y:S01]  /*11e0*/  STS [UR4], RZ ;  /* 0x000000ffff007988 */ /* 0x000fe20008000804 */
[----:B0-----:R-:W-:Y:S01]  /*11f0*/  ISETP.NE.AND P1, PT, R5, UR5, PT ;  /* 0x0000000505007c0c */ /* 0x001fe2000bf25270 */
[C---:B--2---:R-:W-:Y:S01]  /*1200*/  @P0 IMAD.WIDE R2, R6.reuse, 0x10, R2 ;  /* 0x0000001006020825 */ /* 0x044fe200078e0202 */
[----:B------:R-:W-:-:S04]  /*1210*/  @P0 IADD3 R6, PT, PT, R6, 0x1, RZ ;  /* 0x0000000106060810 */ /* 0x000fc80007ffe0ff */
[----:B---3--:R0:W-:Y:S04]  /*1220*/  @P0 STG.E desc[UR6][R2.64], R11 ;  /* 0x0000000b02000986 */ /* 0x0081e8000c101906 */
[----:B----4-:R0:W-:Y:S04]  /*1230*/  @P0 STG.E desc[UR6][R2.64+0x4], R13 ;  /* 0x0000040d02000986 */ /* 0x0101e8000c101906 */
[----:B-----5:R0:W-:Y:S04]  /*1240*/  @P0 STG.E desc[UR6][R2.64+0x8], R15 ;  /* 0x0000080f02000986 */ /* 0x0201e8000c101906 */
[----:B------:R0:W-:Y:S01]  /*1250*/  @P0 STG.E desc[UR6][R2.64+0xc], R17 ;  /* 0x00000c1102000986 */ /* 0x0001e2000c101906 */
[----:B------:R-:W-:Y:S06]  /*1260*/  BAR.SYNC.DEFER_BLOCKING 0x0 ;  /* 0x0000000000007b1d */ /* 0x000fec0000010000 */
[----:B------:R-:W-:Y:S05]  /*1270*/  @P1 BRA `(.L_x_14) ;  /* 0xffffffec00941947 */ /* 0x000fea000383ffff */
.L_x_0:
[----:B------:R-:W-:Y:S06]  /*1280*/  BAR.SYNC.DEFER_BLOCKING 0x0 ;  /* 0x0000000000007b1d */ /* 0x000fec0000010000 */
[----:B------:R-:W-:Y:S05]  /*1290*/  EXIT ;  /* 0x000000000000794d */ /* 0x000fea0003800000 */
        .weak           $__internal_0_$__cuda_sm20_sqrt_rn_f32_slowpath
        .type           $__internal_0_$__cuda_sm20_sqrt_rn_f32_slowpath,@function
        .size           $__internal_0_$__cuda_sm20_sqrt_rn_f32_slowpath,(.L_x_17 - $__internal_0_$__cuda_sm20_sqrt_rn_f32_slowpath)
$__internal_0_$__cuda_sm20_sqrt_rn_f32_slowpath:
[----:B------:R-:W-:-:S13]  /*12a0*/  LOP3.LUT P1, RZ, R13, 0x7fffffff, RZ, 0xc0, !PT ;  /* 0x7fffffff0dff7812 */ /* 0x000fda000782c0ff */
[----:B------:R-:W-:Y:S01]  /*12b0*/  @!P1 MOV R12, R13 ;  /* 0x0000000d000c9202 */ /* 0x000fe20000000f00 */
[----:B------:R-:W-:Y:S06]  /*12c0*/  @!P1 BRA `(.L_x_15) ;  /* 0x0000000000449947 */ /* 0x000fec0003800000 */
[----:B------:R-:W-:Y:S02]  /*12d0*/  FSETP.GEU.FTZ.AND P1, PT, R13, RZ, PT ;  /* 0x000000ff0d00720b */ /* 0x000fe40003f3e000 */
[----:B------:R-:W-:-:S11]  /*12e0*/  MOV R0, R13 ;  /* 0x0000000d00007202 */ /* 0x000fd60000000f00 */
[----:B------:R-:W-:Y:S01]  /*12f0*/  @!P1 MOV R12, 0x7fffffff ;  /* 0x7fffffff000c9802 */ /* 0x000fe20000000f00 */
[----:B------:R-:W-:Y:S06]  /*1300*/  @!P1 BRA `(.L_x_15) ;  /* 0x0000000000349947 */ /* 0x000fec0003800000 */
[----:B------:R-:W-:-:S13]  /*1310*/  FSETP.GTU.FTZ.AND P1, PT, |R0|, +INF , PT ;  /* 0x7f8000000000780b */ /* 0x000fda0003f3c200 */
[----:B------:R-:W-:Y:S01]  /*1320*/  @P1 FADD.FTZ R12, R0, 1 ;  /* 0x3f800000000c1421 */ /* 0x000fe20000010000 */
[----:B------:R-:W-:Y:S06]  /*1330*/  @P1 BRA `(.L_x_15) ;  /* 0x0000000000281947 */ /* 0x000fec0003800000 */
[----:B------:R-:W-:-:S13]  /*1340*/  FSETP.NEU.FTZ.AND P1, PT, |R0|, +INF , PT ;  /* 0x7f8000000000780b */ /* 0x000fda0003f3d200 */
[----:B------:R-:W-:-:S04]  /*1350*/  @P1 FFMA R13, R0, 1.84467440737095516160e+19, RZ ;  /* 0x5f800000000d1823 */ /* 0x000fc800000000ff */
[----:B------:R-:W0:Y:S02]  /*1360*/  @P1 MUFU.RSQ R12, R13 ;  /* 0x0000000d000c1308 */ /* 0x000e240000001400 */
[----:B0-----:R-:W-:Y:S01]  /*1370*/  @P1 FMUL.FTZ R14, R13, R12 ;  /* 0x0000000c0d0e1220 */ /* 0x001fe20000410000 */
[----:B------:R-:W-:Y:S01]  /*1380*/  @P1 FMUL.FTZ R16, R12, 0.5 ;  /* 0x3f0000000c101820 */ /* 0x000fe20000410000 */
[----:B------:R-:W-:Y:S02]  /*1390*/  @!P1 MOV R12, R0 ;  /* 0x00000000000c9202 */ /* 0x000fe40000000f00 */
[----:B------:R-:W-:-:S04]  /*13a0*/  @P1 FADD.FTZ R15, -R14, -RZ ;  /* 0x800000ff0e0f1221 */ /* 0x000fc80000010100 */
[----:B------:R-:W-:-:S04]  /*13b0*/  @P1 FFMA R15, R14, R15, R13 ;  /* 0x0000000f0e0f1223 */ /* 0x000fc8000000000d */
[----:B------:R-:W-:-:S04]  /*13c0*/  @P1 FFMA R15, R15, R16, R14 ;  /* 0x000000100f0f1223 */ /* 0x000fc8000000000e */
[----:B------:R-:W-:-:S07]  /*13d0*/  @P1 FMUL.FTZ R12, R15, 2.3283064365386962891e-10 ;  /* 0x2f8000000f0c1820 */ /* 0x000fce0000410000 */
.L_x_15:
[----:B------:R-:W-:Y:S01]  /*13e0*/  HFMA2 R13, -RZ, RZ, 0, 0 ;  /* 0x00000000ff0d7431 */ /* 0x000fe200000001ff */
[----:B------:R-:W-:Y:S02]  /*13f0*/  MOV R0, R12 ;  /* 0x0000000c00007202 */ /* 0x000fe40000000f00 */
[----:B------:R-:W-:-:S04]  /*1400*/  MOV R12, R17 ;  /* 0x00000011000c7202 */ /* 0x000fc80000000f00 */
[----:B------:R-:W-:Y:S05]  /*1410*/  RET.REL.NODEC R12 `(_Z6searchP3p3DS0_S0_iifi) ;  /* 0xffffffe80cf87950 */ /* 0x000fea0003c3ffff */
.L_x_16:
[----:B------:R-:W-:-:S00]  /*1420*/  BRA `(.L_x_16) ;  /* 0xfffffffc00fc7947 */ /* 0x000fc0000383ffff */
[----:B------:R-:W-:-:S00]  /*1430*/  NOP ;  /* 0x0000000000007918 */ /* 0x000fc00000000000 */
        /* <DEDUP_REMOVED lines=12> */
.L_x_17:


//--------------------- .nv.shared._Z6searchP3p3DS0_S0_iifi --------------------------
	.section	.nv.shared._Z6searchP3p3DS0_S0_iifi,"aw",@nobits
	.sectionflags	@""
	.align	4
.nv.shared._Z6searchP3p3DS0_S0_iifi:
	.zero		1028


//--------------------- .nv.shared.reserved.0     --------------------------
	.section	.nv.shared.reserved.0,"aw",@nobits
	.weak		__nv_reservedSMEM_offset_0_alias
	.size		__nv_reservedSMEM_offset_0_alias, 0, 64
	.other		__nv_reservedSMEM_offset_0_alias,@"STO_CUDA_RESERVED_SHARED STV_DEFAULT"
__nv_reservedSMEM_offset_0_alias:
	.zero		0
	.zero		64


//--------------------- .nv.constant0._Z6searchP3p3DS0_S0_iifi --------------------------
	.section	.nv.constant0._Z6searchP3p3DS0_S0_iifi,"a",@progbits
	.sectionflags	@""
	.align	4
.nv.constant0._Z6searchP3p3DS0_S0_iifi:
	.zero		936


//--------------------- SYMBOLS --------------------------

	.type		.nv.reservedSmem.offset0,@object
	.size		.nv.reservedSmem.offset0,0x4
	.type		.nv.reservedSmem.cap,@object
	.size		.nv.reservedSmem.cap,0x4
